//
// Generated by NVIDIA NVVM Compiler
//
// Compiler Build ID: CL-36424714
// Cuda compilation tools, release 13.0, V13.0.88
// Based on NVVM 20.0.0
//

.version 9.0
.target sm_100
.address_size 64

	// .globl	_Z10vector_addPdS_S_

.visible .entry _Z10vector_addPdS_S_(
	.param .u64 .ptr .align 1 _Z10vector_addPdS_S__param_0,
	.param .u64 .ptr .align 1 _Z10vector_addPdS_S__param_1,
	.param .u64 .ptr .align 1 _Z10vector_addPdS_S__param_2
)
{
	.reg .pred 	%p<2>;
	.reg .b32 	%r<9>;
	.reg .b64 	%rd<11>;
	.reg .b64 	%fd<33>;

	ld.param.u64 	%rd4, [_Z10vector_addPdS_S__param_0];
	ld.param.u64 	%rd5, [_Z10vector_addPdS_S__param_1];
	ld.param.u64 	%rd6, [_Z10vector_addPdS_S__param_2];
	cvta.to.global.u64 	%rd7, %rd6;
	cvta.to.global.u64 	%rd8, %rd5;
	cvta.to.global.u64 	%rd9, %rd4;
	mov.u32 	%r4, %ctaid.x;
	mov.u32 	%r5, %ntid.x;
	mov.u32 	%r6, %tid.x;
	mad.lo.s32 	%r7, %r4, %r5, %r6;
	mul.wide.s32 	%rd10, %r7, 8;
	add.s64 	%rd1, %rd9, %rd10;
	add.s64 	%rd2, %rd8, %rd10;
	add.s64 	%rd3, %rd7, %rd10;
	mov.b32 	%r8, 0;
$L__BB0_1:
	ld.global.f64 	%fd1, [%rd1];
	ld.global.f64 	%fd2, [%rd2];
	mul.f64 	%fd3, %fd2, %fd2;
	fma.rn.f64 	%fd4, %fd1, %fd1, %fd3;
	st.global.f64 	[%rd3], %fd4;
	ld.global.f64 	%fd5, [%rd1];
	ld.global.f64 	%fd6, [%rd2];
	mul.f64 	%fd7, %fd6, %fd6;
	fma.rn.f64 	%fd8, %fd5, %fd5, %fd7;
	st.global.f64 	[%rd3], %fd8;
	ld.global.f64 	%fd9, [%rd1];
	ld.global.f64 	%fd10, [%rd2];
	mul.f64 	%fd11, %fd10, %fd10;
	fma.rn.f64 	%fd12, %fd9, %fd9, %fd11;
	st.global.f64 	[%rd3], %fd12;
	ld.global.f64 	%fd13, [%rd1];
	ld.global.f64 	%fd14, [%rd2];
	mul.f64 	%fd15, %fd14, %fd14;
	fma.rn.f64 	%fd16, %fd13, %fd13, %fd15;
	st.global.f64 	[%rd3], %fd16;
	ld.global.f64 	%fd17, [%rd1];
	ld.global.f64 	%fd18, [%rd2];
	mul.f64 	%fd19, %fd18, %fd18;
	fma.rn.f64 	%fd20, %fd17, %fd17, %fd19;
	st.global.f64 	[%rd3], %fd20;
	ld.global.f64 	%fd21, [%rd1];
	ld.global.f64 	%fd22, [%rd2];
	mul.f64 	%fd23, %fd22, %fd22;
	fma.rn.f64 	%fd24, %fd21, %fd21, %fd23;
	st.global.f64 	[%rd3], %fd24;
	ld.global.f64 	%fd25, [%rd1];
	ld.global.f64 	%fd26, [%rd2];
	mul.f64 	%fd27, %fd26, %fd26;
	fma.rn.f64 	%fd28, %fd25, %fd25, %fd27;
	st.global.f64 	[%rd3], %fd28;
	ld.global.f64 	%fd29, [%rd1];
	ld.global.f64 	%fd30, [%rd2];
	mul.f64 	%fd31, %fd30, %fd30;
	fma.rn.f64 	%fd32, %fd29, %fd29, %fd31;
	st.global.f64 	[%rd3], %fd32;
	add.s32 	%r8, %r8, 8;
	setp.ne.s32 	%p1, %r8, 1000;
	@%p1 bra 	$L__BB0_1;
	ret;

}


// ===== COMPILED SASS (sm_100) =====

	.target	sm_100

	.elftype	@"ET_EXEC"


//--------------------- .note.nv.tkinfo           --------------------------
	.section	.note.nv.tkinfo,"",@"SHT_NOTE"
	.sectionflags	@"SHF_NOTE_NV_TKINFO"
	.tkinfo
        /*0018*/ 	.word	0x00000002
        /*0030*/ 	.string	""
        /*0030*/ 	.string	"ptxas"
        /*0030*/ 	.string	"Cuda compilation tools, release 13.0, V13.0.88"
        /*0030*/ 	.string	"Build cuda_13.0.r13.0/compiler.36424714_0"
        /*0030*/ 	.string	"-arch sm_100 -m 64 "



//--------------------- .note.nv.cuinfo           --------------------------
	.section	.note.nv.cuinfo,"",@"SHT_NOTE"
	.sectionflags	@"SHF_NOTE_NV_CUINFO"
        /*0018*/ 	.short	0x0002
        /*001a*/ 	.short	0x0064
        /*001c*/ 	.short	0x0082
	.zero		2


//--------------------- .nv.info                  --------------------------
	.section	.nv.info,"",@"SHT_CUDA_INFO"
	.align	4


	//----- nvinfo : EIATTR_REGCOUNT
	.align		4
        /*0000*/ 	.byte	0x04, 0x2f
        /*0002*/ 	.short	(.L_1 - .L_0)
	.align		4
.L_0:
        /*0004*/ 	.word	index@(_Z10vector_addPdS_S_)
        /*0008*/ 	.word	0x00000016


	//----- nvinfo : EIATTR_FRAME_SIZE
	.align		4
.L_1:
        /*000c*/ 	.byte	0x04, 0x11
        /*000e*/ 	.short	(.L_3 - .L_2)
	.align		4
.L_2:
        /*0010*/ 	.word	index@(_Z10vector_addPdS_S_)
        /*0014*/ 	.word	0x00000000


	//----- nvinfo : EIATTR_MIN_STACK_SIZE
	.align		4
.L_3:
        /*0018*/ 	.byte	0x04, 0x12
        /*001a*/ 	.short	(.L_5 - .L_4)
	.align		4
.L_4:
        /*001c*/ 	.word	index@(_Z10vector_addPdS_S_)
        /*0020*/ 	.word	0x00000000
.L_5:


//--------------------- .nv.compat                --------------------------
	.section	.nv.compat,"",@"SHT_CUDA_COMPAT_INFO"
	.align	4
        /*0000*/ 	.byte	0x02, 0x09, 0x00, 0x00, 0x02, 0x02, 0x01, 0x00, 0x02, 0x05, 0x05, 0x00, 0x03, 0x07, 0x01, 0x01
        /*0010*/ 	.byte	0x02, 0x03, 0x00, 0x00, 0x02, 0x06, 0x01, 0x00, 0x04, 0x0b, 0x08, 0x00, 0x01, 0x00, 0x00, 0x00
        /*0020*/ 	.byte	0x00, 0x00, 0x00, 0x00


//--------------------- .nv.info._Z10vector_addPdS_S_ --------------------------
	.section	.nv.info._Z10vector_addPdS_S_,"",@"SHT_CUDA_INFO"
	.sectionflags	@""
	.align	4


	//----- nvinfo : EIATTR_CUDA_API_VERSION
	.align		4
        /*0000*/ 	.byte	0x04, 0x37
        /*0002*/ 	.short	(.L_7 - .L_6)
.L_6:
        /*0004*/ 	.word	0x00000082


	//----- nvinfo : EIATTR_KPARAM_INFO
	.align		4
.L_7:
        /*0008*/ 	.byte	0x04, 0x17
        /*000a*/ 	.short	(.L_9 - .L_8)
.L_8:
        /*000c*/ 	.word	0x00000000
        /*0010*/ 	.short	0x0002
        /*0012*/ 	.short	0x0010
        /*0014*/ 	.byte	0x00, 0xf5, 0x21, 0x00


	//----- nvinfo : EIATTR_KPARAM_INFO
	.align		4
.L_9:
        /*0018*/ 	.byte	0x04, 0x17
        /*001a*/ 	.short	(.L_11 - .L_10)
.L_10:
        /*001c*/ 	.word	0x00000000
        /*0020*/ 	.short	0x0001
        /*0022*/ 	.short	0x0008
        /*0024*/ 	.byte	0x00, 0xf5, 0x21, 0x00


	//----- nvinfo : EIATTR_KPARAM_INFO
	.align		4
.L_11:
        /*0028*/ 	.byte	0x04, 0x17
        /*002a*/ 	.short	(.L_13 - .L_12)
.L_12:
        /*002c*/ 	.word	0x00000000
        /*0030*/ 	.short	0x0000
        /*0032*/ 	.short	0x0000
        /*0034*/ 	.byte	0x00, 0xf5, 0x21, 0x00


	//----- nvinfo : EIATTR_SPARSE_MMA_MASK
	.align		4
.L_13:
        /*0038*/ 	.byte	0x03, 0x50
        /*003a*/ 	.short	0x0000


	//----- nvinfo : EIATTR_MAXREG_COUNT
	.align		4
        /*003c*/ 	.byte	0x03, 0x1b
        /*003e*/ 	.short	0x00ff


	//----- nvinfo : EIATTR_MERCURY_ISA_VERSION
	.align		4
        /*0040*/ 	.byte	0x03, 0x5f
        /*0042*/ 	.short	0x0101


	//----- nvinfo : EIATTR_VRC_CTA_INIT_COUNT
	.align		4
        /*0044*/ 	.byte	0x02, 0x4a
	.zero		1
	.zero		1


	//----- nvinfo : EIATTR_EXIT_INSTR_OFFSETS
	.align		4
        /*0048*/ 	.byte	0x04, 0x1c
        /*004a*/ 	.short	(.L_15 - .L_14)


	//   ....[0]....
.L_14:
        /*004c*/ 	.word	0x00000d80


	//----- nvinfo : EIATTR_CBANK_PARAM_SIZE
	.align		4
.L_15:
        /*0050*/ 	.byte	0x03, 0x19
        /*0052*/ 	.short	0x0018


	//----- nvinfo : EIATTR_PARAM_CBANK
	.align		4
        /*0054*/ 	.byte	0x04, 0x0a
        /*0056*/ 	.short	(.L_17 - .L_16)
	.align		4
.L_16:
        /*0058*/ 	.word	index@(.nv.constant0._Z10vector_addPdS_S_)
        /*005c*/ 	.short	0x0380
        /*005e*/ 	.short	0x0018


	//----- nvinfo : EIATTR_SW_WAR
	.align		4
.L_17:
        /*0060*/ 	.byte	0x04, 0x36
        /*0062*/ 	.short	(.L_19 - .L_18)
.L_18:
        /*0064*/ 	.word	0x00000008
.L_19:


//--------------------- .nv.callgraph             --------------------------
	.section	.nv.callgraph,"",@"SHT_CUDA_CALLGRAPH"
	.align	4
	.sectionentsize	8
	.align		4
        /*0000*/ 	.word	0x00000000
	.align		4
        /*0004*/ 	.word	0xffffffff
	.align		4
        /*0008*/ 	.word	0x00000000
	.align		4
        /*000c*/ 	.word	0xfffffffe
	.align		4
        /*0010*/ 	.word	0x00000000
	.align		4
        /*0014*/ 	.word	0xfffffffd
	.align		4
        /*0018*/ 	.word	0x00000000
	.align		4
        /*001c*/ 	.word	0xfffffffc


//--------------------- .text._Z10vector_addPdS_S_ --------------------------
	.section	.text._Z10vector_addPdS_S_,"ax",@progbits
	.align	128
        .global         _Z10vector_addPdS_S_
        .type           _Z10vector_addPdS_S_,@function
        .size           _Z10vector_addPdS_S_,(.L_x_2 - _Z10vector_addPdS_S_)
        .other          _Z10vector_addPdS_S_,@"STO_CUDA_ENTRY STV_DEFAULT"
_Z10vector_addPdS_S_:
.text._Z10vector_addPdS_S_:
[----:B------:R-:W-:Y:S01]  /*0000*/  LDC R1, c[0x0][0x37c] ;  /* 0x0000df00ff017b82 */ /* 0x000fe20000000800 */
[----:B------:R-:W0:Y:S07]  /*0010*/  S2R R0, SR_TID.X ;  /* 0x0000000000007919 */ /* 0x000e2e0000002100 */
[----:B------:R-:W0:Y:S01]  /*0020*/  S2UR UR4, SR_CTAID.X ;  /* 0x00000000000479c3 */ /* 0x000e220000002500 */
[----:B------:R-:W1:Y:S07]  /*0030*/  LDCU.64 UR6, c[0x0][0x358] ;  /* 0x00006b00ff0677ac */ /* 0x000e6e0008000a00 */
[----:B------:R-:W0:Y:S08]  /*0040*/  LDC R9, c[0x0][0x360] ;  /* 0x0000d800ff097b82 */ /* 0x000e300000000800 */
[----:B------:R-:W2:Y:S08]  /*0050*/  LDC.64 R2, c[0x0][0x380] ;  /* 0x0000e000ff027b82 */ /* 0x000eb00000000a00 */
[----:B------:R-:W3:Y:S08]  /*0060*/  LDC.64 R4, c[0x0][0x388] ;  /* 0x0000e200ff047b82 */ /* 0x000ef00000000a00 */
[----:B------:R-:W4:Y:S01]  /*0070*/  LDC.64 R6, c[0x0][0x390] ;  /* 0x0000e400ff067b82 */ /* 0x000f220000000a00 */
[----:B0-----:R-:W-:Y:S01]  /*0080*/  IMAD R9, R9, UR4, R0 ;  /* 0x0000000409097c24 */ /* 0x001fe2000f8e0200 */
[----:B------:R-:W-:-:S03]  /*0090*/  UMOV UR4, URZ ;  /* 0x000000ff00047c82 */ /* 0x000fc60008000000 */
[----:B--2---:R-:W-:-:S04]  /*00a0*/  IMAD.WIDE R2, R9, 0x8, R2 ;  /* 0x0000000809027825 */ /* 0x004fc800078e0202 */
[----:B---3--:R-:W-:-:S04]  /*00b0*/  IMAD.WIDE R4, R9, 0x8, R4 ;  /* 0x0000000809047825 */ /* 0x008fc800078e0204 */
[----:B-1--4-:R-:W-:-:S07]  /*00c0*/  IMAD.WIDE R6, R9, 0x8, R6 ;  /* 0x0000000809067825 */ /* 0x012fce00078e0206 */
.L_x_0:
[----:B--2---:R-:W2:Y:S04]  /*00d0*/  LDG.E.64 R10, desc[UR6][R4.64] ;  /* 0x00000006040a7981 */ /* 0x004ea8000c1e1b00 */
[----:B------:R-:W3:Y:S01]  /*00e0*/  LDG.E.64 R8, desc[UR6][R2.64] ;  /* 0x0000000602087981 */ /* 0x000ee2000c1e1b00 */
[----:B--2---:R-:W-:-:S08]  /*00f0*/  DMUL R10, R10, R10 ;  /* 0x0000000a0a0a7228 */ /* 0x004fd00000000000 */
[----:B---3--:R-:W-:-:S07]  /*0100*/  DFMA R10, R8, R8, R10 ;  /* 0x00000008080a722b */ /* 0x008fce000000000a */
[----:B------:R0:W-:Y:S04]  /*0110*/  STG.E.64 desc[UR6][R6.64], R10 ;  /* 0x0000000a06007986 */ /* 0x0001e8000c101b06 */
[----:B------:R-:W2:Y:S04]  /*0120*/  LDG.E.64 R12, desc[UR6][R4.64] ;  /* 0x00000006040c7981 */ /* 0x000ea8000c1e1b00 */
        /* <DEDUP_REMOVED lines=9> */
[----:B0-----:R-:W3:Y:S04]  /*01c0*/  LDG.E.64 R10, desc[UR6][R4.64] ;  /* 0x00000006040a7981 */ /* 0x001ee8000c1e1b00 */
[----:B------:R-:W4:Y:S01]  /*01d0*/  LDG.E.64 R8, desc[UR6][R2.64] ;  /* 0x0000000602087981 */ /* 0x000f22000c1e1b00 */
[----:B---3--:R-:W-:-:S08]  /*01e0*/  DMUL R10, R10, R10 ;  /* 0x0000000a0a0a7228 */ /* 0x008fd00000000000 */
[----:B----4-:R-:W-:-:S07]  /*01f0*/  DFMA R10, R8, R8, R10 ;  /* 0x00000008080a722b */ /* 0x010fce000000000a */
[----:B------:R0:W-:Y:S04]  /*0200*/  STG.E.64 desc[UR6][R6.64], R10 ;  /* 0x0000000a06007986 */ /* 0x0001e8000c101b06 */
[----:B-1----:R-:W3:Y:S04]  /*0210*/  LDG.E.64 R12, desc[UR6][R4.64] ;  /* 0x00000006040c7981 */ /* 0x002ee8000c1e1b00 */
[----:B------:R-:W4:Y:S01]  /*0220*/  LDG.E.64 R8, desc[UR6][R2.64] ;  /* 0x0000000602087981 */ /* 0x000f22000c1e1b00 */
[----:B---3--:R-:W-:-:S08]  /*0230*/  DMUL R12, R12, R12 ;  /* 0x0000000c0c0c7228 */ /* 0x008fd00000000000 */
[----:B----4-:R-:W-:-:S07]  /*0240*/  DFMA R12, R8, R8, R12 ;  /* 0x00000008080c722b */ /* 0x010fce000000000c */
[----:B------:R1:W-:Y:S04]  /*0250*/  STG.E.64 desc[UR6][R6.64], R12 ;  /* 0x0000000c06007986 */ /* 0x0003e8000c101b06 */
[----:B--2---:R-:W2:Y:S04]  /*0260*/  LDG.E.64 R14, desc[UR6][R4.64] ;  /* 0x00000006040e7981 */ /* 0x004ea8000c1e1b00 */
        /* <DEDUP_REMOVED lines=128> */
[----:B------:R-:W-:Y:S04]  /*0a70*/  STG.E.64 desc[UR6][R6.64], R16 ;  /* 0x0000001006007986 */ /* 0x000fe8000c101b06 */
[----:B------:R-:W3:Y:S04]  /*0a80*/  LDG.E.64 R10, desc[UR6][R4.64] ;  /* 0x00000006040a7981 */ /* 0x000ee8000c1e1b00 */
        /* <DEDUP_REMOVED lines=41> */
[----:B------:R-:W-:-:S04]  /*0d20*/  UIADD3 UR4, UPT, UPT, UR4, 0x28, URZ ;  /* 0x0000002804047890 */ /* 0x000fc8000fffe0ff */
[----:B------:R-:W-:Y:S01]  /*0d30*/  UISETP.NE.AND UP0, UPT, UR4, 0x3e8, UPT ;  /* 0x000003e80400788c */ /* 0x000fe2000bf05270 */
[----:B---3--:R-:W-:-:S08]  /*0d40*/  DMUL R12, R12, R12 ;  /* 0x0000000c0c0c7228 */ /* 0x008fd00000000000 */
[----:B----4-:R-:W-:-:S07]  /*0d50*/  DFMA R12, R8, R8, R12 ;  /* 0x00000008080c722b */ /* 0x010fce000000000c */
[----:B------:R2:W-:Y:S01]  /*0d60*/  STG.E.64 desc[UR6][R6.64], R12 ;  /* 0x0000000c06007986 */ /* 0x0005e2000c101b06 */
[----:B------:R-:W-:Y:S05]  /*0d70*/  BRA.U UP0, `(.L_x_0) ;  /* 0xfffffff100d47547 */ /* 0x000fea000b83ffff */
[----:B------:R-:W-:Y:S05]  /*0d80*/  EXIT ;  /* 0x000000000000794d */ /* 0x000fea0003800000 */
.L_x_1:
[----:B------:R-:W-:-:S00]  /*0d90*/  BRA `(.L_x_1) ;  /* 0xfffffffc00fc7947 */ /* 0x000fc0000383ffff */
[----:B------:R-:W-:-:S00]  /*0da0*/  NOP ;  /* 0x0000000000007918 */ /* 0x000fc00000000000 */
        /* <DEDUP_REMOVED lines=13> */
.L_x_2:


//--------------------- .nv.shared.reserved.0     --------------------------
	.section	.nv.shared.reserved.0,"aw",@nobits
	.weak		__nv_reservedSMEM_offset_0_alias
	.size		__nv_reservedSMEM_offset_0_alias, 0, 64
	.other		__nv_reservedSMEM_offset_0_alias,@"STO_CUDA_RESERVED_SHARED STV_DEFAULT"
__nv_reservedSMEM_offset_0_alias:
	.zero		0
	.zero		64


//--------------------- .nv.constant0._Z10vector_addPdS_S_ --------------------------
	.section	.nv.constant0._Z10vector_addPdS_S_,"a",@progbits
	.sectionflags	@""
	.align	4
.nv.constant0._Z10vector_addPdS_S_:
	.zero		920


//--------------------- SYMBOLS --------------------------

	.type		.nv.reservedSmem.offset0,@object
	.size		.nv.reservedSmem.offset0,0x4
